//
// Generated by NVIDIA NVVM Compiler
//
// Compiler Build ID: CL-36424714
// Cuda compilation tools, release 13.0, V13.0.88
// Based on NVVM 20.0.0
//

.version 9.0
.target sm_100
.address_size 64

	// .globl	_Z15kernel_no_checkPfii

.visible .entry _Z15kernel_no_checkPfii(
	.param .u64 .ptr .align 1 _Z15kernel_no_checkPfii_param_0,
	.param .u32 _Z15kernel_no_checkPfii_param_1,
	.param .u32 _Z15kernel_no_checkPfii_param_2
)
{
	.reg .b32 	%r<11>;
	.reg .b32 	%f<3>;
	.reg .b64 	%rd<5>;

	ld.param.u64 	%rd1, [_Z15kernel_no_checkPfii_param_0];
	ld.param.u32 	%r1, [_Z15kernel_no_checkPfii_param_1];
	cvta.to.global.u64 	%rd2, %rd1;
	mov.u32 	%r2, %ctaid.x;
	mov.u32 	%r3, %ntid.x;
	mov.u32 	%r4, %tid.x;
	mad.lo.s32 	%r5, %r2, %r3, %r4;
	mov.u32 	%r6, %ctaid.y;
	mov.u32 	%r7, %ntid.y;
	mov.u32 	%r8, %tid.y;
	mad.lo.s32 	%r9, %r6, %r7, %r8;
	mad.lo.s32 	%r10, %r1, %r9, %r5;
	mul.wide.s32 	%rd3, %r10, 4;
	add.s64 	%rd4, %rd2, %rd3;
	ld.global.f32 	%f1, [%rd4];
	add.f32 	%f2, %f1, 0f3F800000;
	st.global.f32 	[%rd4], %f2;
	ret;

}
	// .globl	_Z17kernel_with_checkPfii
.visible .entry _Z17kernel_with_checkPfii(
	.param .u64 .ptr .align 1 _Z17kernel_with_checkPfii_param_0,
	.param .u32 _Z17kernel_with_checkPfii_param_1,
	.param .u32 _Z17kernel_with_checkPfii_param_2
)
{
	.reg .pred 	%p<4>;
	.reg .b32 	%r<14>;
	.reg .b32 	%f<3>;
	.reg .b64 	%rd<5>;

	ld.param.u64 	%rd1, [_Z17kernel_with_checkPfii_param_0];
	ld.param.u32 	%r3, [_Z17kernel_with_checkPfii_param_1];
	ld.param.u32 	%r4, [_Z17kernel_with_checkPfii_param_2];
	mov.u32 	%r6, %ctaid.x;
	mov.u32 	%r7, %ntid.x;
	mov.u32 	%r8, %tid.x;
	mad.lo.s32 	%r1, %r6, %r7, %r8;
	mov.u32 	%r9, %ctaid.y;
	mov.u32 	%r10, %ntid.y;
	mov.u32 	%r11, %tid.y;
	mad.lo.s32 	%r12, %r9, %r10, %r11;
	setp.ge.s32 	%p1, %r1, %r3;
	setp.ge.s32 	%p2, %r12, %r4;
	or.pred  	%p3, %p1, %p2;
	@%p3 bra 	$L__BB1_2;
	cvta.to.global.u64 	%rd2, %rd1;
	mad.lo.s32 	%r13, %r3, %r12, %r1;
	mul.wide.s32 	%rd3, %r13, 4;
	add.s64 	%rd4, %rd2, %rd3;
	ld.global.f32 	%f1, [%rd4];
	add.f32 	%f2, %f1, 0f3F800000;
	st.global.f32 	[%rd4], %f2;
$L__BB1_2:
	ret;

}


// ===== COMPILED SASS (sm_100) =====

	.target	sm_100

	.elftype	@"ET_EXEC"


//--------------------- .note.nv.tkinfo           --------------------------
	.section	.note.nv.tkinfo,"",@"SHT_NOTE"
	.sectionflags	@"SHF_NOTE_NV_TKINFO"
	.tkinfo
        /*0018*/ 	.word	0x00000002
        /*0030*/ 	.string	""
        /*0030*/ 	.string	"ptxas"
        /*0030*/ 	.string	"Cuda compilation tools, release 13.0, V13.0.88"
        /*0030*/ 	.string	"Build cuda_13.0.r13.0/compiler.36424714_0"
        /*0030*/ 	.string	"-arch sm_100 -m 64 "



//--------------------- .note.nv.cuinfo           --------------------------
	.section	.note.nv.cuinfo,"",@"SHT_NOTE"
	.sectionflags	@"SHF_NOTE_NV_CUINFO"
        /*0018*/ 	.short	0x0002
        /*001a*/ 	.short	0x0064
        /*001c*/ 	.short	0x0082
	.zero		2


//--------------------- .nv.info                  --------------------------
	.section	.nv.info,"",@"SHT_CUDA_INFO"
	.align	4


	//----- nvinfo : EIATTR_REGCOUNT
	.align		4
        /*0000*/ 	.byte	0x04, 0x2f
        /*0002*/ 	.short	(.L_1 - .L_0)
	.align		4
.L_0:
        /*0004*/ 	.word	index@(_Z15kernel_no_checkPfii)
        /*0008*/ 	.word	0x0000000a


	//----- nvinfo : EIATTR_FRAME_SIZE
	.align		4
.L_1:
        /*000c*/ 	.byte	0x04, 0x11
        /*000e*/ 	.short	(.L_3 - .L_2)
	.align		4
.L_2:
        /*0010*/ 	.word	index@(_Z15kernel_no_checkPfii)
        /*0014*/ 	.word	0x00000000


	//----- nvinfo : EIATTR_REGCOUNT
	.align		4
.L_3:
        /*0018*/ 	.byte	0x04, 0x2f
        /*001a*/ 	.short	(.L_5 - .L_4)
	.align		4
.L_4:
        /*001c*/ 	.word	index@(_Z17kernel_with_checkPfii)
        /*0020*/ 	.word	0x00000008


	//----- nvinfo : EIATTR_FRAME_SIZE
	.align		4
.L_5:
        /*0024*/ 	.byte	0x04, 0x11
        /*0026*/ 	.short	(.L_7 - .L_6)
	.align		4
.L_6:
        /*0028*/ 	.word	index@(_Z17kernel_with_checkPfii)
        /*002c*/ 	.word	0x00000000


	//----- nvinfo : EIATTR_MIN_STACK_SIZE
	.align		4
.L_7:
        /*0030*/ 	.byte	0x04, 0x12
        /*0032*/ 	.short	(.L_9 - .L_8)
	.align		4
.L_8:
        /*0034*/ 	.word	index@(_Z17kernel_with_checkPfii)
        /*0038*/ 	.word	0x00000000


	//----- nvinfo : EIATTR_MIN_STACK_SIZE
	.align		4
.L_9:
        /*003c*/ 	.byte	0x04, 0x12
        /*003e*/ 	.short	(.L_11 - .L_10)
	.align		4
.L_10:
        /*0040*/ 	.word	index@(_Z15kernel_no_checkPfii)
        /*0044*/ 	.word	0x00000000
.L_11:


//--------------------- .nv.compat                --------------------------
	.section	.nv.compat,"",@"SHT_CUDA_COMPAT_INFO"
	.align	4
        /*0000*/ 	.byte	0x02, 0x09, 0x00, 0x00, 0x02, 0x02, 0x01, 0x00, 0x02, 0x05, 0x05, 0x00, 0x03, 0x07, 0x01, 0x01
        /*0010*/ 	.byte	0x02, 0x03, 0x00, 0x00, 0x02, 0x06, 0x01, 0x00, 0x04, 0x0b, 0x08, 0x00, 0x09, 0x00, 0x00, 0x00
        /*0020*/ 	.byte	0x00, 0x00, 0x00, 0x00


//--------------------- .nv.info._Z17kernel_with_checkPfii --------------------------
	.section	.nv.info._Z17kernel_with_checkPfii,"",@"SHT_CUDA_INFO"
	.sectionflags	@""
	.align	4


	//----- nvinfo : EIATTR_CUDA_API_VERSION
	.align		4
        /*0000*/ 	.byte	0x04, 0x37
        /*0002*/ 	.short	(.L_13 - .L_12)
.L_12:
        /*0004*/ 	.word	0x00000082


	//----- nvinfo : EIATTR_KPARAM_INFO
	.align		4
.L_13:
        /*0008*/ 	.byte	0x04, 0x17
        /*000a*/ 	.short	(.L_15 - .L_14)
.L_14:
        /*000c*/ 	.word	0x00000000
        /*0010*/ 	.short	0x0002
        /*0012*/ 	.short	0x000c
        /*0014*/ 	.byte	0x00, 0xf0, 0x11, 0x00


	//----- nvinfo : EIATTR_KPARAM_INFO
	.align		4
.L_15:
        /*0018*/ 	.byte	0x04, 0x17
        /*001a*/ 	.short	(.L_17 - .L_16)
.L_16:
        /*001c*/ 	.word	0x00000000
        /*0020*/ 	.short	0x0001
        /*0022*/ 	.short	0x0008
        /*0024*/ 	.byte	0x00, 0xf0, 0x11, 0x00


	//----- nvinfo : EIATTR_KPARAM_INFO
	.align		4
.L_17:
        /*0028*/ 	.byte	0x04, 0x17
        /*002a*/ 	.short	(.L_19 - .L_18)
.L_18:
        /*002c*/ 	.word	0x00000000
        /*0030*/ 	.short	0x0000
        /*0032*/ 	.short	0x0000
        /*0034*/ 	.byte	0x00, 0xf5, 0x21, 0x00


	//----- nvinfo : EIATTR_SPARSE_MMA_MASK
	.align		4
.L_19:
        /*0038*/ 	.byte	0x03, 0x50
        /*003a*/ 	.short	0x0000


	//----- nvinfo : EIATTR_MAXREG_COUNT
	.align		4
        /*003c*/ 	.byte	0x03, 0x1b
        /*003e*/ 	.short	0x00ff


	//----- nvinfo : EIATTR_MERCURY_ISA_VERSION
	.align		4
        /*0040*/ 	.byte	0x03, 0x5f
        /*0042*/ 	.short	0x0101


	//----- nvinfo : EIATTR_VRC_CTA_INIT_COUNT
	.align		4
        /*0044*/ 	.byte	0x02, 0x4a
	.zero		1
	.zero		1


	//----- nvinfo : EIATTR_EXIT_INSTR_OFFSETS
	.align		4
        /*0048*/ 	.byte	0x04, 0x1c
        /*004a*/ 	.short	(.L_21 - .L_20)


	//   ....[0]....
.L_20:
        /*004c*/ 	.word	0x000000c0


	//   ....[1]....
        /*0050*/ 	.word	0x00000140


	//----- nvinfo : EIATTR_CBANK_PARAM_SIZE
	.align		4
.L_21:
        /*0054*/ 	.byte	0x03, 0x19
        /*0056*/ 	.short	0x0010


	//----- nvinfo : EIATTR_PARAM_CBANK
	.align		4
        /*0058*/ 	.byte	0x04, 0x0a
        /*005a*/ 	.short	(.L_23 - .L_22)
	.align		4
.L_22:
        /*005c*/ 	.word	index@(.nv.constant0._Z17kernel_with_checkPfii)
        /*0060*/ 	.short	0x0380
        /*0062*/ 	.short	0x0010


	//----- nvinfo : EIATTR_SW_WAR
	.align		4
.L_23:
        /*0064*/ 	.byte	0x04, 0x36
        /*0066*/ 	.short	(.L_25 - .L_24)
.L_24:
        /*0068*/ 	.word	0x00000008
.L_25:


//--------------------- .nv.info._Z15kernel_no_checkPfii --------------------------
	.section	.nv.info._Z15kernel_no_checkPfii,"",@"SHT_CUDA_INFO"
	.sectionflags	@""
	.align	4


	//----- nvinfo : EIATTR_CUDA_API_VERSION
	.align		4
        /*0000*/ 	.byte	0x04, 0x37
        /*0002*/ 	.short	(.L_27 - .L_26)
.L_26:
        /*0004*/ 	.word	0x00000082


	//----- nvinfo : EIATTR_KPARAM_INFO
	.align		4
.L_27:
        /*0008*/ 	.byte	0x04, 0x17
        /*000a*/ 	.short	(.L_29 - .L_28)
.L_28:
        /*000c*/ 	.word	0x00000000
        /*0010*/ 	.short	0x0002
        /*0012*/ 	.short	0x000c
        /*0014*/ 	.byte	0x00, 0xf0, 0x11, 0x00


	//----- nvinfo : EIATTR_KPARAM_INFO
	.align		4
.L_29:
        /*0018*/ 	.byte	0x04, 0x17
        /*001a*/ 	.short	(.L_31 - .L_30)
.L_30:
        /*001c*/ 	.word	0x00000000
        /*0020*/ 	.short	0x0001
        /*0022*/ 	.short	0x0008
        /*0024*/ 	.byte	0x00, 0xf0, 0x11, 0x00


	//----- nvinfo : EIATTR_KPARAM_INFO
	.align		4
.L_31:
        /*0028*/ 	.byte	0x04, 0x17
        /*002a*/ 	.short	(.L_33 - .L_32)
.L_32:
        /*002c*/ 	.word	0x00000000
        /*0030*/ 	.short	0x0000
        /*0032*/ 	.short	0x0000
        /*0034*/ 	.byte	0x00, 0xf5, 0x21, 0x00


	//----- nvinfo : EIATTR_SPARSE_MMA_MASK
	.align		4
.L_33:
        /*0038*/ 	.byte	0x03, 0x50
        /*003a*/ 	.short	0x0000


	//----- nvinfo : EIATTR_MAXREG_COUNT
	.align		4
        /*003c*/ 	.byte	0x03, 0x1b
        /*003e*/ 	.short	0x00ff


	//----- nvinfo : EIATTR_MERCURY_ISA_VERSION
	.align		4
        /*0040*/ 	.byte	0x03, 0x5f
        /*0042*/ 	.short	0x0101


	//----- nvinfo : EIATTR_VRC_CTA_INIT_COUNT
	.align		4
        /*0044*/ 	.byte	0x02, 0x4a
	.zero		1
	.zero		1


	//----- nvinfo : EIATTR_EXIT_INSTR_OFFSETS
	.align		4
        /*0048*/ 	.byte	0x04, 0x1c
        /*004a*/ 	.short	(.L_35 - .L_34)


	//   ....[0]....
.L_34:
        /*004c*/ 	.word	0x00000110


	//----- nvinfo : EIATTR_CBANK_PARAM_SIZE
	.align		4
.L_35:
        /*0050*/ 	.byte	0x03, 0x19
        /*0052*/ 	.short	0x0010


	//----- nvinfo : EIATTR_PARAM_CBANK
	.align		4
        /*0054*/ 	.byte	0x04, 0x0a
        /*0056*/ 	.short	(.L_37 - .L_36)
	.align		4
.L_36:
        /*0058*/ 	.word	index@(.nv.constant0._Z15kernel_no_checkPfii)
        /*005c*/ 	.short	0x0380
        /*005e*/ 	.short	0x0010


	//----- nvinfo : EIATTR_SW_WAR
	.align		4
.L_37:
        /*0060*/ 	.byte	0x04, 0x36
        /*0062*/ 	.short	(.L_39 - .L_38)
.L_38:
        /*0064*/ 	.word	0x00000008
.L_39:


//--------------------- .nv.callgraph             --------------------------
	.section	.nv.callgraph,"",@"SHT_CUDA_CALLGRAPH"
	.align	4
	.sectionentsize	8
	.align		4
        /*0000*/ 	.word	0x00000000
	.align		4
        /*0004*/ 	.word	0xffffffff
	.align		4
        /*0008*/ 	.word	0x00000000
	.align		4
        /*000c*/ 	.word	0xfffffffe
	.align		4
        /*0010*/ 	.word	0x00000000
	.align		4
        /*0014*/ 	.word	0xfffffffd
	.align		4
        /*0018*/ 	.word	0x00000000
	.align		4
        /*001c*/ 	.word	0xfffffffc


//--------------------- .text._Z17kernel_with_checkPfii --------------------------
	.section	.text._Z17kernel_with_checkPfii,"ax",@progbits
	.align	128
        .global         _Z17kernel_with_checkPfii
        .type           _Z17kernel_with_checkPfii,@function
        .size           _Z17kernel_with_checkPfii,(.L_x_2 - _Z17kernel_with_checkPfii)
        .other          _Z17kernel_with_checkPfii,@"STO_CUDA_ENTRY STV_DEFAULT"
_Z17kernel_with_checkPfii:
.text._Z17kernel_with_checkPfii:
[----:B------:R-:W-:Y:S01]  /*0000*/  LDC R1, c[0x0][0x37c] ;  /* 0x0000df00ff017b82 */ /* 0x000fe20000000800 */
[----:B------:R-:W0:Y:S07]  /*0010*/  S2R R2, SR_TID.Y ;  /* 0x0000000000027919 */ /* 0x000e2e0000002200 */
[----:B------:R-:W1:Y:S01]  /*0020*/  LDC R0, c[0x0][0x360] ;  /* 0x0000d800ff007b82 */ /* 0x000e620000000800 */
[----:B------:R-:W2:Y:S01]  /*0030*/  LDCU.64 UR6, c[0x0][0x388] ;  /* 0x00007100ff0677ac */ /* 0x000ea20008000a00 */
[----:B------:R-:W1:Y:S06]  /*0040*/  S2R R3, SR_TID.X ;  /* 0x0000000000037919 */ /* 0x000e6c0000002100 */
[----:B------:R-:W0:Y:S08]  /*0050*/  S2UR UR5, SR_CTAID.Y ;  /* 0x00000000000579c3 */ /* 0x000e300000002600 */
[----:B------:R-:W0:Y:S08]  /*0060*/  LDC R5, c[0x0][0x364] ;  /* 0x0000d900ff057b82 */ /* 0x000e300000000800 */
[----:B------:R-:W1:Y:S01]  /*0070*/  S2UR UR4, SR_CTAID.X ;  /* 0x00000000000479c3 */ /* 0x000e620000002500 */
[----:B0-----:R-:W-:-:S05]  /*0080*/  IMAD R5, R5, UR5, R2 ;  /* 0x0000000505057c24 */ /* 0x001fca000f8e0202 */
[----:B--2---:R-:W-:Y:S01]  /*0090*/  ISETP.GE.AND P0, PT, R5, UR7, PT ;  /* 0x0000000705007c0c */ /* 0x004fe2000bf06270 */
[----:B-1----:R-:W-:-:S05]  /*00a0*/  IMAD R0, R0, UR4, R3 ;  /* 0x0000000400007c24 */ /* 0x002fca000f8e0203 */
[----:B------:R-:W-:-:S13]  /*00b0*/  ISETP.GE.OR P0, PT, R0, UR6, P0 ;  /* 0x0000000600007c0c */ /* 0x000fda0008706670 */
[----:B------:R-:W-:Y:S05]  /*00c0*/  @P0 EXIT ;  /* 0x000000000000094d */ /* 0x000fea0003800000 */
[----:B------:R-:W0:Y:S01]  /*00d0*/  LDC.64 R2, c[0x0][0x380] ;  /* 0x0000e000ff027b82 */ /* 0x000e220000000a00 */
[----:B------:R-:W1:Y:S01]  /*00e0*/  LDCU.64 UR4, c[0x0][0x358] ;  /* 0x00006b00ff0477ac */ /* 0x000e620008000a00 */
[----:B------:R-:W-:-:S04]  /*00f0*/  IMAD R5, R5, UR6, R0 ;  /* 0x0000000605057c24 */ /* 0x000fc8000f8e0200 */
[----:B0-----:R-:W-:-:S05]  /*0100*/  IMAD.WIDE R2, R5, 0x4, R2 ;  /* 0x0000000405027825 */ /* 0x001fca00078e0202 */
[----:B-1----:R-:W2:Y:S02]  /*0110*/  LDG.E R0, desc[UR4][R2.64] ;  /* 0x0000000402007981 */ /* 0x002ea4000c1e1900 */
[----:B--2---:R-:W-:-:S05]  /*0120*/  FADD R5, R0, 1 ;  /* 0x3f80000000057421 */ /* 0x004fca0000000000 */
[----:B------:R-:W-:Y:S01]  /*0130*/  STG.E desc[UR4][R2.64], R5 ;  /* 0x0000000502007986 */ /* 0x000fe2000c101904 */
[----:B------:R-:W-:Y:S05]  /*0140*/  EXIT ;  /* 0x000000000000794d */ /* 0x000fea0003800000 */
.L_x_0:
[----:B------:R-:W-:-:S00]  /*0150*/  BRA `(.L_x_0) ;  /* 0xfffffffc00fc7947 */ /* 0x000fc0000383ffff */
[----:B------:R-:W-:-:S00]  /*0160*/  NOP ;  /* 0x0000000000007918 */ /* 0x000fc00000000000 */
        /* <DEDUP_REMOVED lines=9> */
.L_x_2:


//--------------------- .text._Z15kernel_no_checkPfii --------------------------
	.section	.text._Z15kernel_no_checkPfii,"ax",@progbits
	.align	128
        .global         _Z15kernel_no_checkPfii
        .type           _Z15kernel_no_checkPfii,@function
        .size           _Z15kernel_no_checkPfii,(.L_x_3 - _Z15kernel_no_checkPfii)
        .other          _Z15kernel_no_checkPfii,@"STO_CUDA_ENTRY STV_DEFAULT"
_Z15kernel_no_checkPfii:
.text._Z15kernel_no_checkPfii:
[----:B------:R-:W-:Y:S01]  /*0000*/  LDC R1, c[0x0][0x37c] ;  /* 0x0000df00ff017b82 */ /* 0x000fe20000000800 */
[----:B------:R-:W0:Y:S07]  /*0010*/  S2R R5, SR_TID.X ;  /* 0x0000000000057919 */ /* 0x000e2e0000002100 */
[----:B------:R-:W0:Y:S01]  /*0020*/  S2UR UR6, SR_CTAID.X ;  /* 0x00000000000679c3 */ /* 0x000e220000002500 */
[----:B------:R-:W1:Y:S01]  /*0030*/  LDCU UR8, c[0x0][0x388] ;  /* 0x00007100ff0877ac */ /* 0x000e620008000800 */
[----:B------:R-:W2:Y:S01]  /*0040*/  S2R R7, SR_TID.Y ;  /* 0x0000000000077919 */ /* 0x000ea20000002200 */
[----:B------:R-:W3:Y:S05]  /*0050*/  LDCU.64 UR4, c[0x0][0x358] ;  /* 0x00006b00ff0477ac */ /* 0x000eea0008000a00 */
[----:B------:R-:W0:Y:S08]  /*0060*/  LDC R0, c[0x0][0x360] ;  /* 0x0000d800ff007b82 */ /* 0x000e300000000800 */
[----:B------:R-:W2:Y:S08]  /*0070*/  S2UR UR7, SR_CTAID.Y ;  /* 0x00000000000779c3 */ /* 0x000eb00000002600 */
[----:B------:R-:W2:Y:S08]  /*0080*/  LDC R4, c[0x0][0x364] ;  /* 0x0000d900ff047b82 */ /* 0x000eb00000000800 */
[----:B------:R-:W4:Y:S01]  /*0090*/  LDC.64 R2, c[0x0][0x380] ;  /* 0x0000e000ff027b82 */ /* 0x000f220000000a00 */
[----:B0-----:R-:W-:-:S02]  /*00a0*/  IMAD R0, R0, UR6, R5 ;  /* 0x0000000600007c24 */ /* 0x001fc4000f8e0205 */
[----:B--2---:R-:W-:-:S04]  /*00b0*/  IMAD R5, R4, UR7, R7 ;  /* 0x0000000704057c24 */ /* 0x004fc8000f8e0207 */
[----:B-1----:R-:W-:-:S04]  /*00c0*/  IMAD R5, R5, UR8, R0 ;  /* 0x0000000805057c24 */ /* 0x002fc8000f8e0200 */
[----:B----4-:R-:W-:-:S05]  /*00d0*/  IMAD.WIDE R2, R5, 0x4, R2 ;  /* 0x0000000405027825 */ /* 0x010fca00078e0202 */
[----:B---3--:R-:W2:Y:S02]  /*00e0*/  LDG.E R0, desc[UR4][R2.64] ;  /* 0x0000000402007981 */ /* 0x008ea4000c1e1900 */
[----:B--2---:R-:W-:-:S05]  /*00f0*/  FADD R5, R0, 1 ;  /* 0x3f80000000057421 */ /* 0x004fca0000000000 */
[----:B------:R-:W-:Y:S01]  /*0100*/  STG.E desc[UR4][R2.64], R5 ;  /* 0x0000000502007986 */ /* 0x000fe2000c101904 */
[----:B------:R-:W-:Y:S05]  /*0110*/  EXIT ;  /* 0x000000000000794d */ /* 0x000fea0003800000 */
.L_x_1:
        /* <DEDUP_REMOVED lines=14> */
.L_x_3:


//--------------------- .nv.shared.reserved.0     --------------------------
	.section	.nv.shared.reserved.0,"aw",@nobits
	.weak		__nv_reservedSMEM_offset_0_alias
	.size		__nv_reservedSMEM_offset_0_alias, 0, 64
	.other		__nv_reservedSMEM_offset_0_alias,@"STO_CUDA_RESERVED_SHARED STV_DEFAULT"
__nv_reservedSMEM_offset_0_alias:
	.zero		0
	.zero		64


//--------------------- .nv.constant0._Z17kernel_with_checkPfii --------------------------
	.section	.nv.constant0._Z17kernel_with_checkPfii,"a",@progbits
	.sectionflags	@""
	.align	4
.nv.constant0._Z17kernel_with_checkPfii:
	.zero		912


//--------------------- .nv.constant0._Z15kernel_no_checkPfii --------------------------
	.section	.nv.constant0._Z15kernel_no_checkPfii,"a",@progbits
	.sectionflags	@""
	.align	4
.nv.constant0._Z15kernel_no_checkPfii:
	.zero		912


//--------------------- SYMBOLS --------------------------

	.type		.nv.reservedSmem.offset0,@object
	.size		.nv.reservedSmem.offset0,0x4
